//
// Generated by NVIDIA NVVM Compiler
//
// Compiler Build ID: CL-36424714
// Cuda compilation tools, release 13.0, V13.0.88
// Based on NVVM 20.0.0
//

.version 9.0
.target sm_100
.address_size 64

	// .globl	_Z4growPf

.visible .entry _Z4growPf(
	.param .u64 .ptr .align 1 _Z4growPf_param_0
)
{
	.reg .b32 	%r<8>;
	.reg .b32 	%f<3>;
	.reg .b64 	%rd<5>;

	ld.param.u64 	%rd1, [_Z4growPf_param_0];
	cvta.to.global.u64 	%rd2, %rd1;
	mov.u32 	%r1, %ctaid.x;
	mov.u32 	%r2, %ntid.x;
	mov.u32 	%r3, %ntid.y;
	mov.u32 	%r4, %tid.y;
	mov.u32 	%r5, %tid.x;
	mad.lo.s32 	%r6, %r3, %r1, %r4;
	mad.lo.s32 	%r7, %r6, %r2, %r5;
	mul.wide.s32 	%rd3, %r7, 4;
	add.s64 	%rd4, %rd2, %rd3;
	ld.global.f32 	%f1, [%rd4];
	add.f32 	%f2, %f1, 0f41200000;
	st.global.f32 	[%rd4], %f2;
	ret;

}


// ===== COMPILED SASS (sm_100) =====

	.target	sm_100

	.elftype	@"ET_EXEC"


//--------------------- .note.nv.tkinfo           --------------------------
	.section	.note.nv.tkinfo,"",@"SHT_NOTE"
	.sectionflags	@"SHF_NOTE_NV_TKINFO"
	.tkinfo
        /*0018*/ 	.word	0x00000002
        /*0030*/ 	.string	""
        /*0030*/ 	.string	"ptxas"
        /*0030*/ 	.string	"Cuda compilation tools, release 13.0, V13.0.88"
        /*0030*/ 	.string	"Build cuda_13.0.r13.0/compiler.36424714_0"
        /*0030*/ 	.string	"-arch sm_100 -m 64 "



//--------------------- .note.nv.cuinfo           --------------------------
	.section	.note.nv.cuinfo,"",@"SHT_NOTE"
	.sectionflags	@"SHF_NOTE_NV_CUINFO"
        /*0018*/ 	.short	0x0002
        /*001a*/ 	.short	0x0064
        /*001c*/ 	.short	0x0082
	.zero		2


//--------------------- .nv.info                  --------------------------
	.section	.nv.info,"",@"SHT_CUDA_INFO"
	.align	4


	//----- nvinfo : EIATTR_REGCOUNT
	.align		4
        /*0000*/ 	.byte	0x04, 0x2f
        /*0002*/ 	.short	(.L_1 - .L_0)
	.align		4
.L_0:
        /*0004*/ 	.word	index@(_Z4growPf)
        /*0008*/ 	.word	0x0000000a


	//----- nvinfo : EIATTR_FRAME_SIZE
	.align		4
.L_1:
        /*000c*/ 	.byte	0x04, 0x11
        /*000e*/ 	.short	(.L_3 - .L_2)
	.align		4
.L_2:
        /*0010*/ 	.word	index@(_Z4growPf)
        /*0014*/ 	.word	0x00000000


	//----- nvinfo : EIATTR_MIN_STACK_SIZE
	.align		4
.L_3:
        /*0018*/ 	.byte	0x04, 0x12
        /*001a*/ 	.short	(.L_5 - .L_4)
	.align		4
.L_4:
        /*001c*/ 	.word	index@(_Z4growPf)
        /*0020*/ 	.word	0x00000000
.L_5:


//--------------------- .nv.compat                --------------------------
	.section	.nv.compat,"",@"SHT_CUDA_COMPAT_INFO"
	.align	4
        /*0000*/ 	.byte	0x02, 0x09, 0x00, 0x00, 0x02, 0x02, 0x01, 0x00, 0x02, 0x05, 0x05, 0x00, 0x03, 0x07, 0x01, 0x01
        /*0010*/ 	.byte	0x02, 0x03, 0x00, 0x00, 0x02, 0x06, 0x01, 0x00, 0x04, 0x0b, 0x08, 0x00, 0x09, 0x00, 0x00, 0x00
        /*0020*/ 	.byte	0x00, 0x00, 0x00, 0x00


//--------------------- .nv.info._Z4growPf        --------------------------
	.section	.nv.info._Z4growPf,"",@"SHT_CUDA_INFO"
	.sectionflags	@""
	.align	4


	//----- nvinfo : EIATTR_CUDA_API_VERSION
	.align		4
        /*0000*/ 	.byte	0x04, 0x37
        /*0002*/ 	.short	(.L_7 - .L_6)
.L_6:
        /*0004*/ 	.word	0x00000082


	//----- nvinfo : EIATTR_KPARAM_INFO
	.align		4
.L_7:
        /*0008*/ 	.byte	0x04, 0x17
        /*000a*/ 	.short	(.L_9 - .L_8)
.L_8:
        /*000c*/ 	.word	0x00000000
        /*0010*/ 	.short	0x0000
        /*0012*/ 	.short	0x0000
        /*0014*/ 	.byte	0x00, 0xf5, 0x21, 0x00


	//----- nvinfo : EIATTR_SPARSE_MMA_MASK
	.align		4
.L_9:
        /*0018*/ 	.byte	0x03, 0x50
        /*001a*/ 	.short	0x0000


	//----- nvinfo : EIATTR_MAXREG_COUNT
	.align		4
        /*001c*/ 	.byte	0x03, 0x1b
        /*001e*/ 	.short	0x00ff


	//----- nvinfo : EIATTR_MERCURY_ISA_VERSION
	.align		4
        /*0020*/ 	.byte	0x03, 0x5f
        /*0022*/ 	.short	0x0101


	//----- nvinfo : EIATTR_VRC_CTA_INIT_COUNT
	.align		4
        /*0024*/ 	.byte	0x02, 0x4a
	.zero		1
	.zero		1


	//----- nvinfo : EIATTR_EXIT_INSTR_OFFSETS
	.align		4
        /*0028*/ 	.byte	0x04, 0x1c
        /*002a*/ 	.short	(.L_11 - .L_10)


	//   ....[0]....
.L_10:
        /*002c*/ 	.word	0x000000e0


	//----- nvinfo : EIATTR_CBANK_PARAM_SIZE
	.align		4
.L_11:
        /*0030*/ 	.byte	0x03, 0x19
        /*0032*/ 	.short	0x0008


	//----- nvinfo : EIATTR_PARAM_CBANK
	.align		4
        /*0034*/ 	.byte	0x04, 0x0a
        /*0036*/ 	.short	(.L_13 - .L_12)
	.align		4
.L_12:
        /*0038*/ 	.word	index@(.nv.constant0._Z4growPf)
        /*003c*/ 	.short	0x0380
        /*003e*/ 	.short	0x0008


	//----- nvinfo : EIATTR_SW_WAR
	.align		4
.L_13:
        /*0040*/ 	.byte	0x04, 0x36
        /*0042*/ 	.short	(.L_15 - .L_14)
.L_14:
        /*0044*/ 	.word	0x00000008
.L_15:


//--------------------- .nv.callgraph             --------------------------
	.section	.nv.callgraph,"",@"SHT_CUDA_CALLGRAPH"
	.align	4
	.sectionentsize	8
	.align		4
        /*0000*/ 	.word	0x00000000
	.align		4
        /*0004*/ 	.word	0xffffffff
	.align		4
        /*0008*/ 	.word	0x00000000
	.align		4
        /*000c*/ 	.word	0xfffffffe
	.align		4
        /*0010*/ 	.word	0x00000000
	.align		4
        /*0014*/ 	.word	0xfffffffd
	.align		4
        /*0018*/ 	.word	0x00000000
	.align		4
        /*001c*/ 	.word	0xfffffffc


//--------------------- .text._Z4growPf           --------------------------
	.section	.text._Z4growPf,"ax",@progbits
	.align	128
        .global         _Z4growPf
        .type           _Z4growPf,@function
        .size           _Z4growPf,(.L_x_1 - _Z4growPf)
        .other          _Z4growPf,@"STO_CUDA_ENTRY STV_DEFAULT"
_Z4growPf:
.text._Z4growPf:
[----:B------:R-:W-:Y:S01]  /*0000*/  LDC R1, c[0x0][0x37c] ;  /* 0x0000df00ff017b82 */ /* 0x000fe20000000800 */
[----:B------:R-:W0:Y:S01]  /*0010*/  S2R R5, SR_TID.Y ;  /* 0x0000000000057919 */ /* 0x000e220000002200 */
[----:B------:R-:W1:Y:S06]  /*0020*/  LDCU UR7, c[0x0][0x360] ;  /* 0x00006c00ff0777ac */ /* 0x000e6c0008000800 */
[----:B------:R-:W0:Y:S01]  /*0030*/  S2UR UR6, SR_CTAID.X ;  /* 0x00000000000679c3 */ /* 0x000e220000002500 */
[----:B------:R-:W1:Y:S01]  /*0040*/  S2R R7, SR_TID.X ;  /* 0x0000000000077919 */ /* 0x000e620000002100 */
[----:B------:R-:W2:Y:S06]  /*0050*/  LDCU.64 UR4, c[0x0][0x358] ;  /* 0x00006b00ff0477ac */ /* 0x000eac0008000a00 */
[----:B------:R-:W0:Y:S08]  /*0060*/  LDC R0, c[0x0][0x364] ;  /* 0x0000d900ff007b82 */ /* 0x000e300000000800 */
[----:B------:R-:W3:Y:S01]  /*0070*/  LDC.64 R2, c[0x0][0x380] ;  /* 0x0000e000ff027b82 */ /* 0x000ee20000000a00 */
[----:B0-----:R-:W-:-:S04]  /*0080*/  IMAD R0, R0, UR6, R5 ;  /* 0x0000000600007c24 */ /* 0x001fc8000f8e0205 */
[----:B-1----:R-:W-:-:S04]  /*0090*/  IMAD R5, R0, UR7, R7 ;  /* 0x0000000700057c24 */ /* 0x002fc8000f8e0207 */
[----:B---3--:R-:W-:-:S05]  /*00a0*/  IMAD.WIDE R2, R5, 0x4, R2 ;  /* 0x0000000405027825 */ /* 0x008fca00078e0202 */
[----:B--2---:R-:W2:Y:S02]  /*00b0*/  LDG.E R0, desc[UR4][R2.64] ;  /* 0x0000000402007981 */ /* 0x004ea4000c1e1900 */
[----:B--2---:R-:W-:-:S05]  /*00c0*/  FADD R5, R0, 10 ;  /* 0x4120000000057421 */ /* 0x004fca0000000000 */
[----:B------:R-:W-:Y:S01]  /*00d0*/  STG.E desc[UR4][R2.64], R5 ;  /* 0x0000000502007986 */ /* 0x000fe2000c101904 */
[----:B------:R-:W-:Y:S05]  /*00e0*/  EXIT ;  /* 0x000000000000794d */ /* 0x000fea0003800000 */
.L_x_0:
[----:B------:R-:W-:-:S00]  /*00f0*/  BRA `(.L_x_0) ;  /* 0xfffffffc00fc7947 */ /* 0x000fc0000383ffff */
[----:B------:R-:W-:-:S00]  /*0100*/  NOP ;  /* 0x0000000000007918 */ /* 0x000fc00000000000 */
[----:B------:R-:W-:-:S00]  /*0110*/  NOP ;  /* 0x0000000000007918 */ /* 0x000fc00000000000 */
[----:B------:R-:W-:-:S00]  /*0120*/  NOP ;  /* 0x0000000000007918 */ /* 0x000fc00000000000 */
[----:B------:R-:W-:-:S00]  /*0130*/  NOP ;  /* 0x0000000000007918 */ /* 0x000fc00000000000 */
[----:B------:R-:W-:-:S00]  /*0140*/  NOP ;  /* 0x0000000000007918 */ /* 0x000fc00000000000 */
[----:B------:R-:W-:-:S00]  /*0150*/  NOP ;  /* 0x0000000000007918 */ /* 0x000fc00000000000 */
[----:B------:R-:W-:-:S00]  /*0160*/  NOP ;  /* 0x0000000000007918 */ /* 0x000fc00000000000 */
[----:B------:R-:W-:-:S00]  /*0170*/  NOP ;  /* 0x0000000000007918 */ /* 0x000fc00000000000 */
.L_x_1:


//--------------------- .nv.shared.reserved.0     --------------------------
	.section	.nv.shared.reserved.0,"aw",@nobits
	.weak		__nv_reservedSMEM_offset_0_alias
	.size		__nv_reservedSMEM_offset_0_alias, 0, 64
	.other		__nv_reservedSMEM_offset_0_alias,@"STO_CUDA_RESERVED_SHARED STV_DEFAULT"
__nv_reservedSMEM_offset_0_alias:
	.zero		0
	.zero		64


//--------------------- .nv.constant0._Z4growPf   --------------------------
	.section	.nv.constant0._Z4growPf,"a",@progbits
	.sectionflags	@""
	.align	4
.nv.constant0._Z4growPf:
	.zero		904


//--------------------- SYMBOLS --------------------------

	.type		.nv.reservedSmem.offset0,@object
	.size		.nv.reservedSmem.offset0,0x4
